//
// Generated by NVIDIA NVVM Compiler
//
// Compiler Build ID: CL-36424714
// Cuda compilation tools, release 13.0, V13.0.88
// Based on NVVM 20.0.0
//

.version 9.0
.target sm_100
.address_size 64

	// .globl	_Z21matrix_multiplicationPKdS0_Pdiii
.extern .shared .align 16 .b8 buf[];

.visible .entry _Z21matrix_multiplicationPKdS0_Pdiii(
	.param .u64 .ptr .align 1 _Z21matrix_multiplicationPKdS0_Pdiii_param_0,
	.param .u64 .ptr .align 1 _Z21matrix_multiplicationPKdS0_Pdiii_param_1,
	.param .u64 .ptr .align 1 _Z21matrix_multiplicationPKdS0_Pdiii_param_2,
	.param .u32 _Z21matrix_multiplicationPKdS0_Pdiii_param_3,
	.param .u32 _Z21matrix_multiplicationPKdS0_Pdiii_param_4,
	.param .u32 _Z21matrix_multiplicationPKdS0_Pdiii_param_5
)
{
	.reg .pred 	%p<16>;
	.reg .b32 	%r<61>;
	.reg .b64 	%rd<36>;
	.reg .b64 	%fd<113>;

	ld.param.u64 	%rd10, [_Z21matrix_multiplicationPKdS0_Pdiii_param_0];
	ld.param.u64 	%rd8, [_Z21matrix_multiplicationPKdS0_Pdiii_param_1];
	ld.param.u64 	%rd9, [_Z21matrix_multiplicationPKdS0_Pdiii_param_2];
	ld.param.u32 	%r26, [_Z21matrix_multiplicationPKdS0_Pdiii_param_3];
	ld.param.u32 	%r27, [_Z21matrix_multiplicationPKdS0_Pdiii_param_4];
	ld.param.u32 	%r28, [_Z21matrix_multiplicationPKdS0_Pdiii_param_5];
	cvta.to.global.u64 	%rd1, %rd10;
	mov.u32 	%r29, %tid.x;
	mov.u32 	%r30, %ctaid.x;
	mov.u32 	%r31, %ntid.x;
	mul.lo.s32 	%r1, %r30, %r31;
	add.s32 	%r2, %r1, %r29;
	mov.u32 	%r32, %tid.y;
	mov.u32 	%r33, %ctaid.y;
	mov.u32 	%r34, %ntid.y;
	mad.lo.s32 	%r3, %r33, %r34, %r32;
	mad.lo.s32 	%r4, %r32, %r31, %r29;
	setp.ge.s32 	%p1, %r4, %r27;
	setp.ge.s32 	%p2, %r1, %r28;
	or.pred  	%p3, %p1, %p2;
	@%p3 bra 	$L__BB0_2;
	cvta.to.global.u64 	%rd11, %rd8;
	mad.lo.s32 	%r35, %r28, %r4, %r1;
	mul.wide.s32 	%rd12, %r35, 8;
	add.s64 	%rd13, %rd11, %rd12;
	ld.global.f64 	%fd14, [%rd13];
	shl.b32 	%r36, %r4, 3;
	mov.u32 	%r37, buf;
	add.s32 	%r38, %r37, %r36;
	st.shared.f64 	[%r38], %fd14;
$L__BB0_2:
	bar.sync 	0;
	setp.ge.s32 	%p4, %r3, %r26;
	setp.ge.s32 	%p5, %r2, %r28;
	or.pred  	%p6, %p4, %p5;
	@%p6 bra 	$L__BB0_17;
	setp.lt.s32 	%p7, %r27, 1;
	mov.f64 	%fd112, 0d0000000000000000;
	@%p7 bra 	$L__BB0_16;
	mul.lo.s32 	%r5, %r27, %r3;
	and.b32  	%r6, %r27, 15;
	setp.lt.u32 	%p8, %r27, 16;
	mov.f64 	%fd112, 0d0000000000000000;
	mov.b32 	%r57, 0;
	@%p8 bra 	$L__BB0_7;
	and.b32  	%r57, %r27, 2147483632;
	neg.s32 	%r55, %r57;
	mul.wide.u32 	%rd14, %r5, 8;
	add.s64 	%rd15, %rd14, %rd1;
	add.s64 	%rd34, %rd15, 64;
	mov.u32 	%r41, buf;
	add.s32 	%r54, %r41, 64;
	mov.f64 	%fd112, 0d0000000000000000;
$L__BB0_6:
	.pragma "nounroll";
	ld.global.f64 	%fd19, [%rd34+-64];
	ld.shared.v2.f64 	{%fd20, %fd21}, [%r54+-64];
	fma.rn.f64 	%fd22, %fd19, %fd20, %fd112;
	ld.global.f64 	%fd23, [%rd34+-56];
	fma.rn.f64 	%fd24, %fd23, %fd21, %fd22;
	ld.global.f64 	%fd25, [%rd34+-48];
	ld.shared.v2.f64 	{%fd26, %fd27}, [%r54+-48];
	fma.rn.f64 	%fd28, %fd25, %fd26, %fd24;
	ld.global.f64 	%fd29, [%rd34+-40];
	fma.rn.f64 	%fd30, %fd29, %fd27, %fd28;
	ld.global.f64 	%fd31, [%rd34+-32];
	ld.shared.v2.f64 	{%fd32, %fd33}, [%r54+-32];
	fma.rn.f64 	%fd34, %fd31, %fd32, %fd30;
	ld.global.f64 	%fd35, [%rd34+-24];
	fma.rn.f64 	%fd36, %fd35, %fd33, %fd34;
	ld.global.f64 	%fd37, [%rd34+-16];
	ld.shared.v2.f64 	{%fd38, %fd39}, [%r54+-16];
	fma.rn.f64 	%fd40, %fd37, %fd38, %fd36;
	ld.global.f64 	%fd41, [%rd34+-8];
	fma.rn.f64 	%fd42, %fd41, %fd39, %fd40;
	ld.global.f64 	%fd43, [%rd34];
	ld.shared.v2.f64 	{%fd44, %fd45}, [%r54];
	fma.rn.f64 	%fd46, %fd43, %fd44, %fd42;
	ld.global.f64 	%fd47, [%rd34+8];
	fma.rn.f64 	%fd48, %fd47, %fd45, %fd46;
	ld.global.f64 	%fd49, [%rd34+16];
	ld.shared.v2.f64 	{%fd50, %fd51}, [%r54+16];
	fma.rn.f64 	%fd52, %fd49, %fd50, %fd48;
	ld.global.f64 	%fd53, [%rd34+24];
	fma.rn.f64 	%fd54, %fd53, %fd51, %fd52;
	ld.global.f64 	%fd55, [%rd34+32];
	ld.shared.v2.f64 	{%fd56, %fd57}, [%r54+32];
	fma.rn.f64 	%fd58, %fd55, %fd56, %fd54;
	ld.global.f64 	%fd59, [%rd34+40];
	fma.rn.f64 	%fd60, %fd59, %fd57, %fd58;
	ld.global.f64 	%fd61, [%rd34+48];
	ld.shared.v2.f64 	{%fd62, %fd63}, [%r54+48];
	fma.rn.f64 	%fd64, %fd61, %fd62, %fd60;
	ld.global.f64 	%fd65, [%rd34+56];
	fma.rn.f64 	%fd112, %fd65, %fd63, %fd64;
	add.s32 	%r55, %r55, 16;
	add.s64 	%rd34, %rd34, 128;
	add.s32 	%r54, %r54, 128;
	setp.ne.s32 	%p9, %r55, 0;
	@%p9 bra 	$L__BB0_6;
$L__BB0_7:
	setp.eq.s32 	%p10, %r6, 0;
	@%p10 bra 	$L__BB0_16;
	and.b32  	%r14, %r27, 7;
	setp.lt.u32 	%p11, %r6, 8;
	@%p11 bra 	$L__BB0_10;
	add.s32 	%r42, %r57, %r5;
	mul.wide.u32 	%rd16, %r42, 8;
	add.s64 	%rd17, %rd1, %rd16;
	ld.global.f64 	%fd67, [%rd17];
	shl.b32 	%r43, %r57, 3;
	mov.u32 	%r44, buf;
	add.s32 	%r45, %r44, %r43;
	ld.shared.f64 	%fd68, [%r45];
	fma.rn.f64 	%fd69, %fd67, %fd68, %fd112;
	cvt.u64.u32 	%rd18, %r5;
	cvt.u64.u32 	%rd19, %r57;
	add.s64 	%rd20, %rd19, %rd18;
	shl.b64 	%rd21, %rd20, 3;
	add.s64 	%rd22, %rd1, %rd21;
	ld.global.f64 	%fd70, [%rd22+8];
	ld.shared.f64 	%fd71, [%r45+8];
	fma.rn.f64 	%fd72, %fd70, %fd71, %fd69;
	ld.global.f64 	%fd73, [%rd22+16];
	ld.shared.f64 	%fd74, [%r45+16];
	fma.rn.f64 	%fd75, %fd73, %fd74, %fd72;
	ld.global.f64 	%fd76, [%rd22+24];
	ld.shared.f64 	%fd77, [%r45+24];
	fma.rn.f64 	%fd78, %fd76, %fd77, %fd75;
	ld.global.f64 	%fd79, [%rd22+32];
	ld.shared.f64 	%fd80, [%r45+32];
	fma.rn.f64 	%fd81, %fd79, %fd80, %fd78;
	ld.global.f64 	%fd82, [%rd22+40];
	ld.shared.f64 	%fd83, [%r45+40];
	fma.rn.f64 	%fd84, %fd82, %fd83, %fd81;
	ld.global.f64 	%fd85, [%rd22+48];
	ld.shared.f64 	%fd86, [%r45+48];
	fma.rn.f64 	%fd87, %fd85, %fd86, %fd84;
	ld.global.f64 	%fd88, [%rd22+56];
	ld.shared.f64 	%fd89, [%r45+56];
	fma.rn.f64 	%fd112, %fd88, %fd89, %fd87;
	add.s32 	%r57, %r57, 8;
$L__BB0_10:
	setp.eq.s32 	%p12, %r14, 0;
	@%p12 bra 	$L__BB0_16;
	and.b32  	%r17, %r27, 3;
	setp.lt.u32 	%p13, %r14, 4;
	@%p13 bra 	$L__BB0_13;
	add.s32 	%r46, %r57, %r5;
	mul.wide.u32 	%rd23, %r46, 8;
	add.s64 	%rd24, %rd1, %rd23;
	ld.global.f64 	%fd91, [%rd24];
	shl.b32 	%r47, %r57, 3;
	mov.u32 	%r48, buf;
	add.s32 	%r49, %r48, %r47;
	ld.shared.f64 	%fd92, [%r49];
	fma.rn.f64 	%fd93, %fd91, %fd92, %fd112;
	cvt.u64.u32 	%rd25, %r5;
	cvt.u64.u32 	%rd26, %r57;
	add.s64 	%rd27, %rd26, %rd25;
	shl.b64 	%rd28, %rd27, 3;
	add.s64 	%rd29, %rd1, %rd28;
	ld.global.f64 	%fd94, [%rd29+8];
	ld.shared.f64 	%fd95, [%r49+8];
	fma.rn.f64 	%fd96, %fd94, %fd95, %fd93;
	ld.global.f64 	%fd97, [%rd29+16];
	ld.shared.f64 	%fd98, [%r49+16];
	fma.rn.f64 	%fd99, %fd97, %fd98, %fd96;
	ld.global.f64 	%fd100, [%rd29+24];
	ld.shared.f64 	%fd101, [%r49+24];
	fma.rn.f64 	%fd112, %fd100, %fd101, %fd99;
	add.s32 	%r57, %r57, 4;
$L__BB0_13:
	setp.eq.s32 	%p14, %r17, 0;
	@%p14 bra 	$L__BB0_16;
	shl.b32 	%r50, %r57, 3;
	mov.u32 	%r51, buf;
	add.s32 	%r60, %r51, %r50;
	add.s32 	%r52, %r57, %r5;
	mul.wide.u32 	%rd30, %r52, 8;
	add.s64 	%rd35, %rd1, %rd30;
	neg.s32 	%r59, %r17;
$L__BB0_15:
	.pragma "nounroll";
	ld.global.f64 	%fd102, [%rd35];
	ld.shared.f64 	%fd103, [%r60];
	fma.rn.f64 	%fd112, %fd102, %fd103, %fd112;
	add.s32 	%r60, %r60, 8;
	add.s64 	%rd35, %rd35, 8;
	add.s32 	%r59, %r59, 1;
	setp.ne.s32 	%p15, %r59, 0;
	@%p15 bra 	$L__BB0_15;
$L__BB0_16:
	mad.lo.s32 	%r53, %r28, %r3, %r2;
	cvta.to.global.u64 	%rd31, %rd9;
	mul.wide.s32 	%rd32, %r53, 8;
	add.s64 	%rd33, %rd31, %rd32;
	st.global.f64 	[%rd33], %fd112;
$L__BB0_17:
	ret;

}


// ===== COMPILED SASS (sm_100) =====

	.target	sm_100

	.elftype	@"ET_EXEC"


//--------------------- .note.nv.tkinfo           --------------------------
	.section	.note.nv.tkinfo,"",@"SHT_NOTE"
	.sectionflags	@"SHF_NOTE_NV_TKINFO"
	.tkinfo
        /*0018*/ 	.word	0x00000002
        /*0030*/ 	.string	""
        /*0030*/ 	.string	"ptxas"
        /*0030*/ 	.string	"Cuda compilation tools, release 13.0, V13.0.88"
        /*0030*/ 	.string	"Build cuda_13.0.r13.0/compiler.36424714_0"
        /*0030*/ 	.string	"-arch sm_100 -m 64 "



//--------------------- .note.nv.cuinfo           --------------------------
	.section	.note.nv.cuinfo,"",@"SHT_NOTE"
	.sectionflags	@"SHF_NOTE_NV_CUINFO"
        /*0018*/ 	.short	0x0002
        /*001a*/ 	.short	0x0064
        /*001c*/ 	.short	0x0082
	.zero		2


//--------------------- .nv.info                  --------------------------
	.section	.nv.info,"",@"SHT_CUDA_INFO"
	.align	4


	//----- nvinfo : EIATTR_REGCOUNT
	.align		4
        /*0000*/ 	.byte	0x04, 0x2f
        /*0002*/ 	.short	(.L_1 - .L_0)
	.align		4
.L_0:
        /*0004*/ 	.word	index@(_Z21matrix_multiplicationPKdS0_Pdiii)
        /*0008*/ 	.word	0x00000020


	//----- nvinfo : EIATTR_FRAME_SIZE
	.align		4
.L_1:
        /*000c*/ 	.byte	0x04, 0x11
        /*000e*/ 	.short	(.L_3 - .L_2)
	.align		4
.L_2:
        /*0010*/ 	.word	index@(_Z21matrix_multiplicationPKdS0_Pdiii)
        /*0014*/ 	.word	0x00000000


	//----- nvinfo : EIATTR_MIN_STACK_SIZE
	.align		4
.L_3:
        /*0018*/ 	.byte	0x04, 0x12
        /*001a*/ 	.short	(.L_5 - .L_4)
	.align		4
.L_4:
        /*001c*/ 	.word	index@(_Z21matrix_multiplicationPKdS0_Pdiii)
        /*0020*/ 	.word	0x00000000
.L_5:


//--------------------- .nv.compat                --------------------------
	.section	.nv.compat,"",@"SHT_CUDA_COMPAT_INFO"
	.align	4
        /*0000*/ 	.byte	0x02, 0x09, 0x00, 0x00, 0x02, 0x02, 0x01, 0x00, 0x02, 0x05, 0x05, 0x00, 0x03, 0x07, 0x01, 0x01
        /*0010*/ 	.byte	0x02, 0x03, 0x00, 0x00, 0x02, 0x06, 0x01, 0x00, 0x04, 0x0b, 0x08, 0x00, 0x01, 0x00, 0x00, 0x00
        /*0020*/ 	.byte	0x00, 0x00, 0x00, 0x00


//--------------------- .nv.info._Z21matrix_multiplicationPKdS0_Pdiii --------------------------
	.section	.nv.info._Z21matrix_multiplicationPKdS0_Pdiii,"",@"SHT_CUDA_INFO"
	.sectionflags	@""
	.align	4


	//----- nvinfo : EIATTR_CUDA_API_VERSION
	.align		4
        /*0000*/ 	.byte	0x04, 0x37
        /*0002*/ 	.short	(.L_7 - .L_6)
.L_6:
        /*0004*/ 	.word	0x00000082


	//----- nvinfo : EIATTR_KPARAM_INFO
	.align		4
.L_7:
        /*0008*/ 	.byte	0x04, 0x17
        /*000a*/ 	.short	(.L_9 - .L_8)
.L_8:
        /*000c*/ 	.word	0x00000000
        /*0010*/ 	.short	0x0005
        /*0012*/ 	.short	0x0020
        /*0014*/ 	.byte	0x00, 0xf0, 0x11, 0x00


	//----- nvinfo : EIATTR_KPARAM_INFO
	.align		4
.L_9:
        /*0018*/ 	.byte	0x04, 0x17
        /*001a*/ 	.short	(.L_11 - .L_10)
.L_10:
        /*001c*/ 	.word	0x00000000
        /*0020*/ 	.short	0x0004
        /*0022*/ 	.short	0x001c
        /*0024*/ 	.byte	0x00, 0xf0, 0x11, 0x00


	//----- nvinfo : EIATTR_KPARAM_INFO
	.align		4
.L_11:
        /*0028*/ 	.byte	0x04, 0x17
        /*002a*/ 	.short	(.L_13 - .L_12)
.L_12:
        /*002c*/ 	.word	0x00000000
        /*0030*/ 	.short	0x0003
        /*0032*/ 	.short	0x0018
        /*0034*/ 	.byte	0x00, 0xf0, 0x11, 0x00


	//----- nvinfo : EIATTR_KPARAM_INFO
	.align		4
.L_13:
        /*0038*/ 	.byte	0x04, 0x17
        /*003a*/ 	.short	(.L_15 - .L_14)
.L_14:
        /*003c*/ 	.word	0x00000000
        /*0040*/ 	.short	0x0002
        /*0042*/ 	.short	0x0010
        /*0044*/ 	.byte	0x00, 0xf5, 0x21, 0x00


	//----- nvinfo : EIATTR_KPARAM_INFO
	.align		4
.L_15:
        /*0048*/ 	.byte	0x04, 0x17
        /*004a*/ 	.short	(.L_17 - .L_16)
.L_16:
        /*004c*/ 	.word	0x00000000
        /*0050*/ 	.short	0x0001
        /*0052*/ 	.short	0x0008
        /*0054*/ 	.byte	0x00, 0xf5, 0x21, 0x00


	//----- nvinfo : EIATTR_KPARAM_INFO
	.align		4
.L_17:
        /*0058*/ 	.byte	0x04, 0x17
        /*005a*/ 	.short	(.L_19 - .L_18)
.L_18:
        /*005c*/ 	.word	0x00000000
        /*0060*/ 	.short	0x0000
        /*0062*/ 	.short	0x0000
        /*0064*/ 	.byte	0x00, 0xf5, 0x21, 0x00


	//----- nvinfo : EIATTR_SPARSE_MMA_MASK
	.align		4
.L_19:
        /*0068*/ 	.byte	0x03, 0x50
        /*006a*/ 	.short	0x0000


	//----- nvinfo : EIATTR_MAXREG_COUNT
	.align		4
        /*006c*/ 	.byte	0x03, 0x1b
        /*006e*/ 	.short	0x00ff


	//----- nvinfo : EIATTR_NUM_BARRIERS
	.align		4
        /*0070*/ 	.byte	0x02, 0x4c
        /*0072*/ 	.byte	0x01
	.zero		1


	//----- nvinfo : EIATTR_MERCURY_ISA_VERSION
	.align		4
        /*0074*/ 	.byte	0x03, 0x5f
        /*0076*/ 	.short	0x0101


	//----- nvinfo : EIATTR_VRC_CTA_INIT_COUNT
	.align		4
        /*0078*/ 	.byte	0x02, 0x4a
	.zero		1
	.zero		1


	//----- nvinfo : EIATTR_EXIT_INSTR_OFFSETS
	.align		4
        /*007c*/ 	.byte	0x04, 0x1c
        /*007e*/ 	.short	(.L_21 - .L_20)


	//   ....[0]....
.L_20:
        /*0080*/ 	.word	0x000001d0


	//   ....[1]....
        /*0084*/ 	.word	0x00000bd0


	//----- nvinfo : EIATTR_CBANK_PARAM_SIZE
	.align		4
.L_21:
        /*0088*/ 	.byte	0x03, 0x19
        /*008a*/ 	.short	0x0024


	//----- nvinfo : EIATTR_PARAM_CBANK
	.align		4
        /*008c*/ 	.byte	0x04, 0x0a
        /*008e*/ 	.short	(.L_23 - .L_22)
	.align		4
.L_22:
        /*0090*/ 	.word	index@(.nv.constant0._Z21matrix_multiplicationPKdS0_Pdiii)
        /*0094*/ 	.short	0x0380
        /*0096*/ 	.short	0x0024


	//----- nvinfo : EIATTR_SW_WAR
	.align		4
.L_23:
        /*0098*/ 	.byte	0x04, 0x36
        /*009a*/ 	.short	(.L_25 - .L_24)
.L_24:
        /*009c*/ 	.word	0x00000008
.L_25:


//--------------------- .nv.callgraph             --------------------------
	.section	.nv.callgraph,"",@"SHT_CUDA_CALLGRAPH"
	.align	4
	.sectionentsize	8
	.align		4
        /*0000*/ 	.word	0x00000000
	.align		4
        /*0004*/ 	.word	0xffffffff
	.align		4
        /*0008*/ 	.word	0x00000000
	.align		4
        /*000c*/ 	.word	0xfffffffe
	.align		4
        /*0010*/ 	.word	0x00000000
	.align		4
        /*0014*/ 	.word	0xfffffffd
	.align		4
        /*0018*/ 	.word	0x00000000
	.align		4
        /*001c*/ 	.word	0xfffffffc


//--------------------- .text._Z21matrix_multiplicationPKdS0_Pdiii --------------------------
	.section	.text._Z21matrix_multiplicationPKdS0_Pdiii,"ax",@progbits
	.align	128
        .global         _Z21matrix_multiplicationPKdS0_Pdiii
        .type           _Z21matrix_multiplicationPKdS0_Pdiii,@function
        .size           _Z21matrix_multiplicationPKdS0_Pdiii,(.L_x_7 - _Z21matrix_multiplicationPKdS0_Pdiii)
        .other          _Z21matrix_multiplicationPKdS0_Pdiii,@"STO_CUDA_ENTRY STV_DEFAULT"
_Z21matrix_multiplicationPKdS0_Pdiii:
.text._Z21matrix_multiplicationPKdS0_Pdiii:
[----:B------:R-:W-:Y:S01]  /*0000*/  LDC R1, c[0x0][0x37c] ;  /* 0x0000df00ff017b82 */ /* 0x000fe20000000800 */
[----:B------:R-:W0:Y:S07]  /*0010*/  S2R R9, SR_TID.Y ;  /* 0x0000000000097919 */ /* 0x000e2e0000002200 */
[----:B------:R-:W1:Y:S01]  /*0020*/  S2UR UR4, SR_CTAID.X ;  /* 0x00000000000479c3 */ /* 0x000e620000002500 */
[----:B------:R-:W1:Y:S01]  /*0030*/  LDCU UR5, c[0x0][0x360] ;  /* 0x00006c00ff0577ac */ /* 0x000e620008000800 */
[----:B------:R-:W0:Y:S01]  /*0040*/  S2R R8, SR_TID.X ;  /* 0x0000000000087919 */ /* 0x000e220000002100 */
[----:B------:R-:W2:Y:S05]  /*0050*/  LDCU UR9, c[0x0][0x39c] ;  /* 0x00007380ff0977ac */ /* 0x000eaa0008000800 */
[----:B------:R-:W3:Y:S01]  /*0060*/  LDC R0, c[0x0][0x3a0] ;  /* 0x0000e800ff007b82 */ /* 0x000ee20000000800 */
[----:B------:R-:W4:Y:S01]  /*0070*/  LDCU.64 UR10, c[0x0][0x358] ;  /* 0x00006b00ff0a77ac */ /* 0x000f220008000a00 */
[----:B------:R-:W5:Y:S01]  /*0080*/  LDCU UR6, c[0x0][0x398] ;  /* 0x00007300ff0677ac */ /* 0x000f620008000800 */
[----:B-1----:R-:W-:-:S06]  /*0090*/  UIMAD UR4, UR4, UR5, URZ ;  /* 0x00000005040472a4 */ /* 0x002fcc000f8e02ff */
[----:B---3--:R-:W-:Y:S01]  /*00a0*/  ISETP.LE.AND P0, PT, R0, UR4, PT ;  /* 0x0000000400007c0c */ /* 0x008fe2000bf03270 */
[----:B0-----:R-:W-:-:S05]  /*00b0*/  IMAD R7, R9, UR5, R8 ;  /* 0x0000000509077c24 */ /* 0x001fca000f8e0208 */
[----:B--2---:R-:W-:-:S13]  /*00c0*/  ISETP.GE.OR P0, PT, R7, UR9, P0 ;  /* 0x0000000907007c0c */ /* 0x004fda0008706670 */
[----:B------:R-:W0:Y:S01]  /*00d0*/  @!P0 LDC.64 R4, c[0x0][0x388] ;  /* 0x0000e200ff048b82 */ /* 0x000e220000000a00 */
[----:B------:R-:W-:-:S04]  /*00e0*/  @!P0 IMAD R3, R7, R0, UR4 ;  /* 0x0000000407038e24 */ /* 0x000fc8000f8e0200 */
[----:B0-----:R-:W-:-:S06]  /*00f0*/  @!P0 IMAD.WIDE R4, R3, 0x8, R4 ;  /* 0x0000000803048825 */ /* 0x001fcc00078e0204 */
[----:B----4-:R-:W2:Y:S01]  /*0100*/  @!P0 LDG.E.64 R4, desc[UR10][R4.64] ;  /* 0x0000000a04048981 */ /* 0x010ea2000c1e1b00 */
[----:B------:R-:W0:Y:S01]  /*0110*/  S2UR UR5, SR_CTAID.Y ;  /* 0x00000000000579c3 */ /* 0x000e220000002600 */
[----:B------:R-:W-:Y:S01]  /*0120*/  @!P0 MOV R2, 0x400 ;  /* 0x0000040000028802 */ /* 0x000fe20000000f00 */
[----:B------:R-:W1:Y:S06]  /*0130*/  @!P0 S2R R3, SR_CgaCtaId ;  /* 0x0000000000038919 */ /* 0x000e6c0000008800 */
[----:B------:R-:W0:Y:S01]  /*0140*/  LDC R10, c[0x0][0x364] ;  /* 0x0000d900ff0a7b82 */ /* 0x000e220000000800 */
[----:B-1----:R-:W-:Y:S01]  /*0150*/  @!P0 LEA R6, R3, R2, 0x18 ;  /* 0x0000000203068211 */ /* 0x002fe200078ec0ff */
[----:B------:R-:W-:-:S02]  /*0160*/  VIADD R3, R8, UR4 ;  /* 0x0000000408037c36 */ /* 0x000fc40008000000 */
[----:B0-----:R-:W-:Y:S02]  /*0170*/  IMAD R2, R10, UR5, R9 ;  /* 0x000000050a027c24 */ /* 0x001fe4000f8e0209 */
[----:B------:R-:W-:Y:S01]  /*0180*/  @!P0 IMAD R7, R7, 0x8, R6 ;  /* 0x0000000807078824 */ /* 0x000fe200078e0206 */
[----:B------:R-:W-:-:S04]  /*0190*/  ISETP.GE.AND P1, PT, R3, R0, PT ;  /* 0x000000000300720c */ /* 0x000fc80003f26270 */
[----:B-----5:R-:W-:Y:S01]  /*01a0*/  ISETP.GE.OR P1, PT, R2, UR6, P1 ;  /* 0x0000000602007c0c */ /* 0x020fe20008f26670 */
[----:B--2---:R0:W-:Y:S01]  /*01b0*/  @!P0 STS.64 [R7], R4 ;  /* 0x0000000407008388 */ /* 0x0041e20000000a00 */
[----:B------:R-:W-:Y:S11]  /*01c0*/  BAR.SYNC.DEFER_BLOCKING 0x0 ;  /* 0x0000000000007b1d */ /* 0x000ff60000010000 */
[----:B------:R-:W-:Y:S05]  /*01d0*/  @P1 EXIT ;  /* 0x000000000000194d */ /* 0x000fea0003800000 */
[----:B------:R-:W-:Y:S01]  /*01e0*/  UISETP.GE.AND UP0, UPT, UR9, 0x1, UPT ;  /* 0x000000010900788c */ /* 0x000fe2000bf06270 */
[----:B------:R-:W-:-:S08]  /*01f0*/  CS2R R18, SRZ ;  /* 0x0000000000127805 */ /* 0x000fd0000001ff00 */
[----:B------:R-:W-:Y:S05]  /*0200*/  BRA.U !UP0, `(.L_x_0) ;  /* 0x0000000908607547 */ /* 0x000fea000b800000 */
[----:B------:R-:W-:Y:S02]  /*0210*/  UISETP.GE.U32.AND UP1, UPT, UR9, 0x10, UPT ;  /* 0x000000100900788c */ /* 0x000fe4000bf26070 */
[----:B------:R-:W-:Y:S01]  /*0220*/  IMAD R16, R2, UR9, RZ ;  /* 0x0000000902107c24 */ /* 0x000fe2000f8e02ff */
[----:B------:R-:W-:Y:S01]  /*0230*/  ULOP3.LUT UR7, UR9, 0xf, URZ, 0xc0, !UPT ;  /* 0x0000000f09077892 */ /* 0x000fe2000f8ec0ff */
[----:B------:R-:W-:Y:S01]  /*0240*/  CS2R R18, SRZ ;  /* 0x0000000000127805 */ /* 0x000fe2000001ff00 */
[----:B------:R-:W-:Y:S02]  /*0250*/  UMOV UR4, URZ ;  /* 0x000000ff00047c82 */ /* 0x000fe40008000000 */
[----:B------:R-:W-:Y:S02]  /*0260*/  UISETP.NE.AND UP0, UPT, UR7, URZ, UPT ;  /* 0x000000ff0700728c */ /* 0x000fe4000bf05270 */
[----:B------:R-:W-:Y:S09]  /*0270*/  BRA.U !UP1, `(.L_x_1) ;  /* 0x0000000109e47547 */ /* 0x000ff2000b800000 */
[----:B0-----:R-:W0:Y:S01]  /*0280*/  LDC.64 R4, c[0x0][0x380] ;  /* 0x0000e000ff047b82 */ /* 0x001e220000000a00 */
[----:B------:R-:W-:Y:S01]  /*0290*/  UMOV UR5, 0x400 ;  /* 0x0000040000057882 */ /* 0x000fe20000000000 */
[----:B------:R-:W-:Y:S01]  /*02a0*/  ULOP3.LUT UR4, UR9, 0x7ffffff0, URZ, 0xc0, !UPT ;  /* 0x7ffffff009047892 */ /* 0x000fe2000f8ec0ff */
[----:B------:R-:W-:-:S05]  /*02b0*/  CS2R R18, SRZ ;  /* 0x0000000000127805 */ /* 0x000fca000001ff00 */
[----:B------:R-:W1:Y:S01]  /*02c0*/  S2UR UR6, SR_CgaCtaId ;  /* 0x00000000000679c3 */ /* 0x000e620000008800 */
[----:B0-----:R-:W-:-:S03]  /*02d0*/  IMAD.WIDE.U32 R4, R16, 0x8, R4 ;  /* 0x0000000810047825 */ /* 0x001fc600078e0004 */
[----:B------:R-:W-:Y:S01]  /*02e0*/  IADD3 R12, P0, PT, R4, 0x40, RZ ;  /* 0x00000040040c7810 */ /* 0x000fe20007f1e0ff */
[----:B-1----:R-:W-:-:S03]  /*02f0*/  ULEA UR5, UR6, UR5, 0x18 ;  /* 0x0000000506057291 */ /* 0x002fc6000f8ec0ff */
[----:B------:R-:W-:Y:S01]  /*0300*/  IADD3.X R13, PT, PT, RZ, R5, RZ, P0, !PT ;  /* 0x00000005ff0d7210 */ /* 0x000fe200007fe4ff */
[----:B------:R-:W-:Y:S02]  /*0310*/  UIADD3 UR6, UPT, UPT, -UR4, URZ, URZ ;  /* 0x000000ff04067290 */ /* 0x000fe4000fffe1ff */
[----:B------:R-:W-:-:S12]  /*0320*/  UIADD3 UR5, UPT, UPT, UR5, 0x40, URZ ;  /* 0x0000004005057890 */ /* 0x000fd8000fffe0ff */
.L_x_2:
[----:B------:R-:W2:Y:S04]  /*0330*/  LDG.E.64 R10, desc[UR10][R12.64+-0x40] ;  /* 0xffffc00a0c0a7981 */ /* 0x000ea8000c1e1b00 */
[----:B------:R-:W3:Y:S04]  /*0340*/  LDG.E.64 R8, desc[UR10][R12.64+-0x38] ;  /* 0xffffc80a0c087981 */ /* 0x000ee8000c1e1b00 */
[----:B------:R-:W4:Y:S04]  /*0350*/  LDG.E.64 R28, desc[UR10][R12.64+-0x30] ;  /* 0xffffd00a0c1c7981 */ /* 0x000f28000c1e1b00 */
[----:B------:R-:W5:Y:S04]  /*0360*/  LDG.E.64 R26, desc[UR10][R12.64+-0x28] ;  /* 0xffffd80a0c1a7981 */ /* 0x000f68000c1e1b00 */
[----:B------:R-:W5:Y:S04]  /*0370*/  LDG.E.64 R24, desc[UR10][R12.64+-0x20] ;  /* 0xffffe00a0c187981 */ /* 0x000f68000c1e1b00 */
[----:B------:R-:W5:Y:S04]  /*0380*/  LDG.E.64 R22, desc[UR10][R12.64+-0x18] ;  /* 0xffffe80a0c167981 */ /* 0x000f68000c1e1b00 */
[----:B------:R-:W2:Y:S04]  /*0390*/  LDS.128 R4, [UR5+-0x40] ;  /* 0xffffc005ff047984 */ /* 0x000ea80008000c00 */
[----:B------:R-:W5:Y:S04]  /*03a0*/  LDG.E.64 R14, desc[UR10][R12.64+-0x10] ;  /* 0xfffff00a0c0e7981 */ /* 0x000f68000c1e1b00 */
[----:B------:R-:W5:Y:S01]  /*03b0*/  LDG.E.64 R20, desc[UR10][R12.64+-0x8] ;  /* 0xfffff80a0c147981 */ /* 0x000f62000c1e1b00 */
[----:B--2---:R-:W-:-:S03]  /*03c0*/  DFMA R4, R10, R4, R18 ;  /* 0x000000040a04722b */ /* 0x004fc60000000012 */
[----:B------:R-:W2:Y:S05]  /*03d0*/  LDG.E.64 R18, desc[UR10][R12.64] ;  /* 0x0000000a0c127981 */ /* 0x000eaa000c1e1b00 */
[----:B---3--:R-:W-:Y:S01]  /*03e0*/  DFMA R6, R6, R8, R4 ;  /* 0x000000080606722b */ /* 0x008fe20000000004 */
[----:B------:R-:W4:Y:S07]  /*03f0*/  LDS.128 R8, [UR5+-0x30] ;  /* 0xffffd005ff087984 */ /* 0x000f2e0008000c00 */
[----:B----4-:R-:W-:-:S02]  /*0400*/  DFMA R8, R28, R8, R6 ;  /* 0x000000081c08722b */ /* 0x010fc40000000006 */
[----:B------:R-:W0:Y:S04]  /*0410*/  LDS.128 R4, [UR5+-0x20] ;  /* 0xffffe005ff047984 */ /* 0x000e280008000c00 */
[----:B------:R-:W3:Y:S02]  /*0420*/  LDG.E.64 R28, desc[UR10][R12.64+0x8] ;  /* 0x0000080a0c1c7981 */ /* 0x000ee4000c1e1b00 */
[----:B-----5:R-:W-:Y:S02]  /*0430*/  DFMA R8, R10, R26, R8 ;  /* 0x0000001a0a08722b */ /* 0x020fe40000000008 */
[----:B------:R-:W4:Y:S06]  /*0440*/  LDG.E.64 R26, desc[UR10][R12.64+0x10] ;  /* 0x0000100a0c1a7981 */ /* 0x000f2c000c1e1b00 */
[----:B0-----:R-:W-:-:S02]  /*0450*/  DFMA R4, R24, R4, R8 ;  /* 0x000000041804722b */ /* 0x001fc40000000008 */
[----:B------:R-:W0:Y:S04]  /*0460*/  LDS.128 R8, [UR5+-0x10] ;  /* 0xfffff005ff087984 */ /* 0x000e280008000c00 */
[----:B------:R-:W5:Y:S02]  /*0470*/  LDG.E.64 R24, desc[UR10][R12.64+0x18] ;  /* 0x0000180a0c187981 */ /* 0x000f64000c1e1b00 */
[----:B------:R-:W-:Y:S02]  /*0480*/  DFMA R4, R6, R22, R4 ;  /* 0x000000160604722b */ /* 0x000fe40000000004 */
[----:B------:R-:W5:Y:S06]  /*0490*/  LDG.E.64 R22, desc[UR10][R12.64+0x28] ;  /* 0x0000280a0c167981 */ /* 0x000f6c000c1e1b00 */
[----:B0-----:R-:W-:-:S02]  /*04a0*/  DFMA R8, R14, R8, R4 ;  /* 0x000000080e08722b */ /* 0x001fc40000000004 */
[----:B------:R-:W2:Y:S04]  /*04b0*/  LDS.128 R4, [UR5] ;  /* 0x00000005ff047984 */ /* 0x000ea80008000c00 */
[----:B------:R-:W5:Y:S02]  /*04c0*/  LDG.E.64 R14, desc[UR10][R12.64+0x20] ;  /* 0x0000200a0c0e7981 */ /* 0x000f64000c1e1b00 */
[----:B------:R-:W-:Y:S02]  /*04d0*/  DFMA R10, R10, R20, R8 ;  /* 0x000000140a0a722b */ /* 0x000fe40000000008 */
[----:B------:R-:W5:Y:S06]  /*04e0*/  LDG.E.64 R20, desc[UR10][R12.64+0x30] ;  /* 0x0000300a0c147981 */ /* 0x000f6c000c1e1b00 */
[----:B--2---:R-:W-:Y:S01]  /*04f0*/  DFMA R4, R18, R4, R10 ;  /* 0x000000041204722b */ /* 0x004fe2000000000a */
[----:B------:R0:W2:Y:S04]  /*0500*/  LDG.E.64 R18, desc[UR10][R12.64+0x38] ;  /* 0x0000380a0c127981 */ /* 0x0000a8000c1e1b00 */
[----:B------:R-:W4:Y:S03]  /*0510*/  LDS.128 R8, [UR5+0x10] ;  /* 0x00001005ff087984 */ /* 0x000f260008000c00 */
[----:B---3--:R-:W-:-:S08]  /*0520*/  DFMA R4, R6, R28, R4 ;  /* 0x0000001c0604722b */ /* 0x008fd00000000004 */
[----:B----4-:R-:W-:Y:S02]  /*0530*/  DFMA R8, R26, R8, R4 ;  /* 0x000000081a08722b */ /* 0x010fe40000000004 */
[----:B------:R-:W1:Y:S06]  /*0540*/  LDS.128 R4, [UR5+0x20] ;  /* 0x00002005ff047984 */ /* 0x000e6c0008000c00 */
[----:B-----5:R-:W-:Y:S02]  /*0550*/  DFMA R24, R10, R24, R8 ;  /* 0x000000180a18722b */ /* 0x020fe40000000008 */
[----:B------:R-:W3:Y:S01]  /*0560*/  LDS.128 R8, [UR5+0x30] ;  /* 0x00003005ff087984 */ /* 0x000ee20008000c00 */
[----:B------:R-:W-:-:S04]  /*0570*/  UIADD3 UR6, UPT, UPT, UR6, 0x10, URZ ;  /* 0x0000001006067890 */ /* 0x000fc8000fffe0ff */
[----:B------:R-:W-:Y:S01]  /*0580*/  UISETP.NE.AND UP1, UPT, UR6, URZ, UPT ;  /* 0x000000ff0600728c */ /* 0x000fe2000bf25270 */
[----:B0-----:R-:W-:Y:S01]  /*0590*/  IADD3 R12, P0, PT, R12, 0x80, RZ ;  /* 0x000000800c0c7810 */ /* 0x001fe20007f1e0ff */
[----:B------:R-:W-:-:S04]  /*05a0*/  UIADD3 UR5, UPT, UPT, UR5, 0x80, URZ ;  /* 0x0000008005057890 */ /* 0x000fc8000fffe0ff */
[----:B------:R-:W-:Y:S01]  /*05b0*/  IMAD.X R13, RZ, RZ, R13, P0 ;  /* 0x000000ffff0d7224 */ /* 0x000fe200000e060d */
[----:B-1----:R-:W-:-:S08]  /*05c0*/  DFMA R4, R14, R4, R24 ;  /* 0x000000040e04722b */ /* 0x002fd00000000018 */
[----:B------:R-:W-:-:S08]  /*05d0*/  DFMA R4, R6, R22, R4 ;  /* 0x000000160604722b */ /* 0x000fd00000000004 */
[----:B---3--:R-:W-:-:S08]  /*05e0*/  DFMA R4, R20, R8, R4 ;  /* 0x000000081404722b */ /* 0x008fd00000000004 */
[----:B--2---:R-:W-:Y:S01]  /*05f0*/  DFMA R18, R10, R18, R4 ;  /* 0x000000120a12722b */ /* 0x004fe20000000004 */
[----:B------:R-:W-:Y:S10]  /*0600*/  BRA.U UP1, `(.L_x_2) ;  /* 0xfffffffd01487547 */ /* 0x000ff4000b83ffff */
.L_x_1:
[----:B------:R-:W-:Y:S05]  /*0610*/  BRA.U !UP0, `(.L_x_0) ;  /* 0x00000005085c7547 */ /* 0x000fea000b800000 */
[----:B------:R-:W-:Y:S02]  /*0620*/  UISETP.GE.U32.AND UP0, UPT, UR7, 0x8, UPT ;  /* 0x000000080700788c */ /* 0x000fe4000bf06070 */
[----:B------:R-:W-:-:S04]  /*0630*/  ULOP3.LUT UR8, UR9, 0x7, URZ, 0xc0, !UPT ;  /* 0x0000000709087892 */ /* 0x000fc8000f8ec0ff */
[----:B------:R-:W-:-:S03]  /*0640*/  UISETP.NE.AND UP1, UPT, UR8, URZ, UPT ;  /* 0x000000ff0800728c */ /* 0x000fc6000bf25270 */
[----:B------:R-:W-:Y:S08]  /*0650*/  BRA.U !UP0, `(.L_x_3) ;  /* 0x0000000108847547 */ /* 0x000ff0000b800000 */
[----:B0-----:R-:W0:Y:S01]  /*0660*/  LDC.64 R4, c[0x0][0x380] ;  /* 0x0000e000ff047b82 */ /* 0x001e220000000a00 */
[----:B------:R-:W-:Y:S01]  /*0670*/  VIADD R7, R16, UR4 ;  /* 0x0000000410077c36 */ /* 0x000fe20008000000 */
[----:B------:R-:W1:Y:S03]  /*0680*/  LDCU.64 UR6, c[0x0][0x380] ;  /* 0x00007000ff0677ac */ /* 0x000e660008000a00 */
[----:B0-----:R-:W-:-:S06]  /*0690*/  IMAD.WIDE.U32 R4, R7, 0x8, R4 ;  /* 0x0000000807047825 */ /* 0x001fcc00078e0004 */
[----:B------:R-:W2:Y:S01]  /*06a0*/  LDG.E.64 R4, desc[UR10][R4.64] ;  /* 0x0000000a04047981 */ /* 0x000ea2000c1e1b00 */
[----:B------:R-:W-:-:S04]  /*06b0*/  IADD3 R7, P0, PT, R16, UR4, RZ ;  /* 0x0000000410077c10 */ /* 0x000fc8000ff1e0ff */
[----:B------:R-:W-:Y:S02]  /*06c0*/  IADD3.X R8, PT, PT, RZ, RZ, RZ, P0, !PT ;  /* 0x000000ffff087210 */ /* 0x000fe400007fe4ff */
[----:B-1----:R-:W-:-:S04]  /*06d0*/  LEA R6, P0, R7, UR6, 0x3 ;  /* 0x0000000607067c11 */ /* 0x002fc8000f8018ff */
[----:B------:R-:W-:-:S05]  /*06e0*/  LEA.HI.X R7, R7, UR7, R8, 0x3, P0 ;  /* 0x0000000707077c11 */ /* 0x000fca00080f1c08 */
[----:B------:R-:W3:Y:S04]  /*06f0*/  LDG.E.64 R14, desc[UR10][R6.64+0x8] ;  /* 0x0000080a060e7981 */ /* 0x000ee8000c1e1b00 */
[----:B------:R-:W4:Y:S04]  /*0700*/  LDG.E.64 R12, desc[UR10][R6.64+0x10] ;  /* 0x0000100a060c7981 */ /* 0x000f28000c1e1b00 */
[----:B------:R-:W5:Y:S04]  /*0710*/  LDG.E.64 R28, desc[UR10][R6.64+0x18] ;  /* 0x0000180a061c7981 */ /* 0x000f68000c1e1b00 */
[----:B------:R-:W5:Y:S04]  /*0720*/  LDG.E.64 R26, desc[UR10][R6.64+0x20] ;  /* 0x0000200a061a7981 */ /* 0x000f68000c1e1b00 */
[----:B------:R-:W5:Y:S04]  /*0730*/  LDG.E.64 R24, desc[UR10][R6.64+0x28] ;  /* 0x0000280a06187981 */ /* 0x000f68000c1e1b00 */
[----:B------:R-:W5:Y:S04]  /*0740*/  LDG.E.64 R22, desc[UR10][R6.64+0x30] ;  /* 0x0000300a06167981 */ /* 0x000f68000c1e1b00 */
[----:B------:R0:W5:Y:S01]  /*0750*/  LDG.E.64 R20, desc[UR10][R6.64+0x38] ;  /* 0x0000380a06147981 */ /* 0x000162000c1e1b00 */
[----:B------:R-:W1:Y:S01]  /*0760*/  S2UR UR6, SR_CgaCtaId ;  /* 0x00000000000679c3 */ /* 0x000e620000008800 */
[----:B------:R-:W-:-:S02]  /*0770*/  UMOV UR5, 0x400 ;  /* 0x0000040000057882 */ /* 0x000fc40000000000 */
[----:B-1----:R-:W-:-:S04]  /*0780*/  ULEA UR5, UR6, UR5, 0x18 ;  /* 0x0000000506057291 */ /* 0x002fc8000f8ec0ff */
[----:B------:R-:W-:Y:S02]  /*0790*/  ULEA UR5, UR4, UR5, 0x3 ;  /* 0x0000000504057291 */ /* 0x000fe4000f8e18ff */
[----:B------:R-:W-:-:S07]  /*07a0*/  UIADD3 UR4, UPT, UPT, UR4, 0x8, URZ ;  /* 0x0000000804047890 */ /* 0x000fce000fffe0ff */
[----:B------:R-:W2:Y:S02]  /*07b0*/  LDS.128 R8, [UR5] ;  /* 0x00000005ff087984 */ /* 0x000ea40008000c00 */
[----:B--2---:R-:W-:Y:S02]  /*07c0*/  DFMA R8, R4, R8, R18 ;  /* 0x000000080408722b */ /* 0x004fe40000000012 */
[----:B0-----:R-:W4:Y:S06]  /*07d0*/  LDS.128 R4, [UR5+0x10] ;  /* 0x00001005ff047984 */ /* 0x001f2c0008000c00 */
[----:B---3--:R-:W-:-:S02]  /*07e0*/  DFMA R14, R14, R10, R8 ;  /* 0x0000000a0e0e722b */ /* 0x008fc40000000008 */
[----:B------:R-:W0:Y:S06]  /*07f0*/  LDS.128 R8, [UR5+0x20] ;  /* 0x00002005ff087984 */ /* 0x000e2c0008000c00 */
[----:B----4-:R-:W-:Y:S02]  /*0800*/  DFMA R4, R12, R4, R14 ;  /* 0x000000040c04722b */ /* 0x010fe4000000000e */
[----:B------:R-:W1:Y:S06]  /*0810*/  LDS.128 R12, [UR5+0x30] ;  /* 0x00003005ff0c7984 */ /* 0x000e6c0008000c00 */
[----:B-----5:R-:W-:-:S08]  /*0820*/  DFMA R4, R28, R6, R4 ;  /* 0x000000061c04722b */ /* 0x020fd00000000004 */
[----:B0-----:R-:W-:-:S08]  /*0830*/  DFMA R4, R26, R8, R4 ;  /* 0x000000081a04722b */ /* 0x001fd00000000004 */
[----:B------:R-:W-:-:S08]  /*0840*/  DFMA R4, R24, R10, R4 ;  /* 0x0000000a1804722b */ /* 0x000fd00000000004 */
[----:B-1----:R-:W-:-:S08]  /*0850*/  DFMA R4, R22, R12, R4 ;  /* 0x0000000c1604722b */ /* 0x002fd00000000004 */
[----:B------:R-:W-:-:S11]  /*0860*/  DFMA R18, R20, R14, R4 ;  /* 0x0000000e1412722b */ /* 0x000fd60000000004 */
.L_x_3:
[----:B------:R-:W-:Y:S05]  /*0870*/  BRA.U !UP1, `(.L_x_0) ;  /* 0x0000000109c47547 */ /* 0x000fea000b800000 */
[----:B------:R-:W-:Y:S02]  /*0880*/  UISETP.GE.U32.AND UP0, UPT, UR8, 0x4, UPT ;  /* 0x000000040800788c */ /* 0x000fe4000bf06070 */
[----:B------:R-:W-:-:S04]  /*0890*/  ULOP3.LUT UR5, UR9, 0x3, URZ, 0xc0, !UPT ;  /* 0x0000000309057892 */ /* 0x000fc8000f8ec0ff */
[----:B------:R-:W-:-:S03]  /*08a0*/  UISETP.NE.AND UP1, UPT, UR5, URZ, UPT ;  /* 0x000000ff0500728c */ /* 0x000fc6000bf25270 */
[----:B------:R-:W-:Y:S08]  /*08b0*/  BRA.U !UP0, `(.L_x_4) ;  /* 0x00000001085c7547 */ /* 0x000ff0000b800000 */
[----:B0-----:R-:W0:Y:S01]  /*08c0*/  LDC.64 R4, c[0x0][0x380] ;  /* 0x0000e000ff047b82 */ /* 0x001e220000000a00 */
[----:B------:R-:W1:Y:S01]  /*08d0*/  LDCU.64 UR6, c[0x0][0x380] ;  /* 0x00007000ff0677ac */ /* 0x000e620008000a00 */
[C---:B------:R-:W-:Y:S01]  /*08e0*/  VIADD R23, R16.reuse, UR4 ;  /* 0x0000000410177c36 */ /* 0x040fe20008000000 */
[----:B------:R-:W-:-:S03]  /*08f0*/  IADD3 R6, P0, PT, R16, UR4, RZ ;  /* 0x0000000410067c10 */ /* 0x000fc6000ff1e0ff */
[----:B0-----:R-:W-:-:S04]  /*0900*/  IMAD.WIDE.U32 R22, R23, 0x8, R4 ;  /* 0x0000000817167825 */ /* 0x001fc800078e0004 */
[----:B------:R-:W-:Y:S01]  /*0910*/  IMAD.X R5, RZ, RZ, RZ, P0 ;  /* 0x000000ffff057224 */ /* 0x000fe200000e06ff */
[C---:B-1----:R-:W-:Y:S01]  /*0920*/  LEA R24, P0, R6.reuse, UR6, 0x3 ;  /* 0x0000000606187c11 */ /* 0x042fe2000f8018ff */
[----:B------:R-:W2:Y:S03]  /*0930*/  LDG.E.64 R22, desc[UR10][R22.64] ;  /* 0x0000000a16167981 */ /* 0x000ea6000c1e1b00 */
[----:B------:R-:W-:-:S05]  /*0940*/  LEA.HI.X R25, R6, UR7, R5, 0x3, P0 ;  /* 0x0000000706197c11 */ /* 0x000fca00080f1c05 */
[----:B------:R-:W3:Y:S04]  /*0950*/  LDG.E.64 R12, desc[UR10][R24.64+0x8] ;  /* 0x0000080a180c7981 */ /* 0x000ee8000c1e1b00 */
[----:B------:R-:W4:Y:S04]  /*0960*/  LDG.E.64 R14, desc[UR10][R24.64+0x10] ;  /* 0x0000100a180e7981 */ /* 0x000f28000c1e1b00 */
[----:B------:R-:W5:Y:S01]  /*0970*/  LDG.E.64 R20, desc[UR10][R24.64+0x18] ;  /* 0x0000180a18147981 */ /* 0x000f62000c1e1b00 */
[----:B------:R-:W0:Y:S01]  /*0980*/  S2UR UR7, SR_CgaCtaId ;  /* 0x00000000000779c3 */ /* 0x000e220000008800 */
[----:B------:R-:W-:-:S02]  /*0990*/  UMOV UR6, 0x400 ;  /* 0x0000040000067882 */ /* 0x000fc40000000000 */
[----:B0-----:R-:W-:-:S04]  /*09a0*/  ULEA UR6, UR7, UR6, 0x18 ;  /* 0x0000000607067291 */ /* 0x001fc8000f8ec0ff */
[----:B------:R-:W-:Y:S02]  /*09b0*/  ULEA UR6, UR4, UR6, 0x3 ;  /* 0x0000000604067291 */ /* 0x000fe4000f8e18ff */
[----:B------:R-:W-:-:S07]  /*09c0*/  UIADD3 UR4, UPT, UPT, UR4, 0x4, URZ ;  /* 0x0000000404047890 */ /* 0x000fce000fffe0ff */
[----:B------:R-:W2:Y:S04]  /*09d0*/  LDS.128 R4, [UR6] ;  /* 0x00000006ff047984 */ /* 0x000ea80008000c00 */
[----:B------:R-:W4:Y:S01]  /*09e0*/  LDS.128 R8, [UR6+0x10] ;  /* 0x00001006ff087984 */ /* 0x000f220008000c00 */
[----:B--2---:R-:W-:-:S08]  /*09f0*/  DFMA R4, R22, R4, R18 ;  /* 0x000000041604722b */ /* 0x004fd00000000012 */
[----:B---3--:R-:W-:-:S08]  /*0a00*/  DFMA R4, R12, R6, R4 ;  /* 0x000000060c04722b */ /* 0x008fd00000000004 */
[----:B----4-:R-:W-:-:S08]  /*0a10*/  DFMA R4, R14, R8, R4 ;  /* 0x000000080e04722b */ /* 0x010fd00000000004 */
[----:B-----5:R-:W-:-:S11]  /*0a20*/  DFMA R18, R20, R10, R4 ;  /* 0x0000000a1412722b */ /* 0x020fd60000000004 */
.L_x_4:
[----:B------:R-:W-:Y:S05]  /*0a30*/  BRA.U !UP1, `(.L_x_0) ;  /* 0x0000000109547547 */ /* 0x000fea000b800000 */
[----:B0-----:R-:W0:Y:S01]  /*0a40*/  LDC.64 R4, c[0x0][0x380] ;  /* 0x0000e000ff047b82 */ /* 0x001e220000000a00 */
[----:B------:R-:W-:Y:S01]  /*0a50*/  IADD3 R7, PT, PT, R16, UR4, RZ ;  /* 0x0000000410077c10 */ /* 0x000fe2000fffe0ff */
[----:B------:R-:W-:Y:S01]  /*0a60*/  UMOV UR6, 0x400 ;  /* 0x0000040000067882 */ /* 0x000fe20000000000 */
[----:B------:R-:W-:-:S05]  /*0a70*/  UIADD3 UR5, UPT, UPT, -UR5, URZ, URZ ;  /* 0x000000ff05057290 */ /* 0x000fca000fffe1ff */
[----:B------:R-:W1:Y:S01]  /*0a80*/  S2UR UR7, SR_CgaCtaId ;  /* 0x00000000000779c3 */ /* 0x000e620000008800 */
[----:B0-----:R-:W-:-:S04]  /*0a90*/  IMAD.WIDE.U32 R4, R7, 0x8, R4 ;  /* 0x0000000807047825 */ /* 0x001fc800078e0004 */
[----:B------:R-:W-:Y:S02]  /*0aa0*/  IMAD.MOV.U32 R8, RZ, RZ, R4 ;  /* 0x000000ffff087224 */ /* 0x000fe400078e0004 */
[----:B------:R-:W-:Y:S01]  /*0ab0*/  IMAD.MOV.U32 R9, RZ, RZ, R5 ;  /* 0x000000ffff097224 */ /* 0x000fe200078e0005 */
[----:B-1----:R-:W-:-:S04]  /*0ac0*/  ULEA UR6, UR7, UR6, 0x18 ;  /* 0x0000000607067291 */ /* 0x002fc8000f8ec0ff */
[----:B------:R-:W-:-:S12]  /*0ad0*/  ULEA UR4, UR4, UR6, 0x3 ;  /* 0x0000000604047291 */ /* 0x000fd8000f8e18ff */
.L_x_5:
[----:B------:R-:W-:Y:S01]  /*0ae0*/  MOV R4, R8 ;  /* 0x0000000800047202 */ /* 0x000fe20000000f00 */
[----:B------:R-:W-:Y:S01]  /*0af0*/  IMAD.MOV.U32 R5, RZ, RZ, R9 ;  /* 0x000000ffff057224 */ /* 0x000fe200078e0009 */
[----:B------:R-:W0:Y:S05]  /*0b00*/  LDS.64 R6, [UR4] ;  /* 0x00000004ff067984 */ /* 0x000e2a0008000a00 */
[----:B------:R-:W0:Y:S01]  /*0b10*/  LDG.E.64 R4, desc[UR10][R4.64] ;  /* 0x0000000a04047981 */ /* 0x000e22000c1e1b00 */
[----:B------:R-:W-:Y:S01]  /*0b20*/  UIADD3 UR5, UPT, UPT, UR5, 0x1, URZ ;  /* 0x0000000105057890 */ /* 0x000fe2000fffe0ff */
[----:B------:R-:W-:Y:S01]  /*0b30*/  IADD3 R8, P0, PT, R8, 0x8, RZ ;  /* 0x0000000808087810 */ /* 0x000fe20007f1e0ff */
[----:B------:R-:W-:-:S02]  /*0b40*/  UIADD3 UR4, UPT, UPT, UR4, 0x8, URZ ;  /* 0x0000000804047890 */ /* 0x000fc4000fffe0ff */
[----:B------:R-:W-:Y:S01]  /*0b50*/  UISETP.NE.AND UP0, UPT, UR5, URZ, UPT ;  /* 0x000000ff0500728c */ /* 0x000fe2000bf05270 */
[----:B------:R-:W-:Y:S01]  /*0b60*/  IADD3.X R9, PT, PT, RZ, R9, RZ, P0, !PT ;  /* 0x00000009ff097210 */ /* 0x000fe200007fe4ff */
[----:B0-----:R-:W-:-:S07]  /*0b70*/  DFMA R18, R4, R6, R18 ;  /* 0x000000060412722b */ /* 0x001fce0000000012 */
[----:B------:R-:W-:Y:S05]  /*0b80*/  BRA.U UP0, `(.L_x_5) ;  /* 0xfffffffd00d47547 */ /* 0x000fea000b83ffff */
.L_x_0:
[----:B0-----:R-:W0:Y:S01]  /*0b90*/  LDC.64 R4, c[0x0][0x390] ;  /* 0x0000e400ff047b82 */ /* 0x001e220000000a00 */
[----:B------:R-:W-:-:S04]  /*0ba0*/  IMAD R3, R2, R0, R3 ;  /* 0x0000000002037224 */ /* 0x000fc800078e0203 */
[----:B0-----:R-:W-:-:S05]  /*0bb0*/  IMAD.WIDE R2, R3, 0x8, R4 ;  /* 0x0000000803027825 */ /* 0x001fca00078e0204 */
[----:B------:R-:W-:Y:S01]  /*0bc0*/  STG.E.64 desc[UR10][R2.64], R18 ;  /* 0x0000001202007986 */ /* 0x000fe2000c101b0a */
[----:B------:R-:W-:Y:S05]  /*0bd0*/  EXIT ;  /* 0x000000000000794d */ /* 0x000fea0003800000 */
.L_x_6:
[----:B------:R-:W-:-:S00]  /*0be0*/  BRA `(.L_x_6) ;  /* 0xfffffffc00fc7947 */ /* 0x000fc0000383ffff */
[----:B------:R-:W-:-:S00]  /*0bf0*/  NOP ;  /* 0x0000000000007918 */ /* 0x000fc00000000000 */
        /* <DEDUP_REMOVED lines=8> */
.L_x_7:


//--------------------- .nv.shared._Z21matrix_multiplicationPKdS0_Pdiii --------------------------
	.section	.nv.shared._Z21matrix_multiplicationPKdS0_Pdiii,"aw",@nobits
	.sectionflags	@""
	.align	16
	.zero		1024


//--------------------- .nv.shared.reserved.0     --------------------------
	.section	.nv.shared.reserved.0,"aw",@nobits
	.weak		__nv_reservedSMEM_offset_0_alias
	.size		__nv_reservedSMEM_offset_0_alias, 0, 64
	.other		__nv_reservedSMEM_offset_0_alias,@"STO_CUDA_RESERVED_SHARED STV_DEFAULT"
__nv_reservedSMEM_offset_0_alias:
	.zero		0
	.zero		64


//--------------------- .nv.constant0._Z21matrix_multiplicationPKdS0_Pdiii --------------------------
	.section	.nv.constant0._Z21matrix_multiplicationPKdS0_Pdiii,"a",@progbits
	.sectionflags	@""
	.align	4
.nv.constant0._Z21matrix_multiplicationPKdS0_Pdiii:
	.zero		932


//--------------------- SYMBOLS --------------------------

	.type		.nv.reservedSmem.offset0,@object
	.size		.nv.reservedSmem.offset0,0x4
	.type		.nv.reservedSmem.cap,@object
	.size		.nv.reservedSmem.cap,0x4
